//
// Generated by NVIDIA NVVM Compiler
//
// Compiler Build ID: CL-36424714
// Cuda compilation tools, release 13.0, V13.0.88
// Based on NVVM 20.0.0
//

.version 9.0
.target sm_100
.address_size 64

	// .globl	_Z11changeValuePi

.visible .entry _Z11changeValuePi(
	.param .u64 .ptr .align 1 _Z11changeValuePi_param_0
)
{
	.reg .b32 	%r<2>;
	.reg .b64 	%rd<3>;

	ld.param.u64 	%rd1, [_Z11changeValuePi_param_0];
	cvta.to.global.u64 	%rd2, %rd1;
	mov.b32 	%r1, 50;
	st.global.u32 	[%rd2], %r1;
	ret;

}
	// .globl	_Z14changeValueArrPi
.visible .entry _Z14changeValueArrPi(
	.param .u64 .ptr .align 1 _Z14changeValueArrPi_param_0
)
{
	.reg .b32 	%r<3>;
	.reg .b64 	%rd<5>;

	ld.param.u64 	%rd1, [_Z14changeValueArrPi_param_0];
	cvta.to.global.u64 	%rd2, %rd1;
	mov.u32 	%r1, %ctaid.x;
	mul.wide.u32 	%rd3, %r1, 4;
	add.s64 	%rd4, %rd2, %rd3;
	mov.b32 	%r2, 40;
	st.global.u32 	[%rd4], %r2;
	ret;

}


// ===== COMPILED SASS (sm_100) =====

	.target	sm_100

	.elftype	@"ET_EXEC"


//--------------------- .note.nv.tkinfo           --------------------------
	.section	.note.nv.tkinfo,"",@"SHT_NOTE"
	.sectionflags	@"SHF_NOTE_NV_TKINFO"
	.tkinfo
        /*0018*/ 	.word	0x00000002
        /*0030*/ 	.string	""
        /*0030*/ 	.string	"ptxas"
        /*0030*/ 	.string	"Cuda compilation tools, release 13.0, V13.0.88"
        /*0030*/ 	.string	"Build cuda_13.0.r13.0/compiler.36424714_0"
        /*0030*/ 	.string	"-arch sm_100 -m 64 "



//--------------------- .note.nv.cuinfo           --------------------------
	.section	.note.nv.cuinfo,"",@"SHT_NOTE"
	.sectionflags	@"SHF_NOTE_NV_CUINFO"
        /*0018*/ 	.short	0x0002
        /*001a*/ 	.short	0x0064
        /*001c*/ 	.short	0x0082
	.zero		2


//--------------------- .nv.info                  --------------------------
	.section	.nv.info,"",@"SHT_CUDA_INFO"
	.align	4


	//----- nvinfo : EIATTR_REGCOUNT
	.align		4
        /*0000*/ 	.byte	0x04, 0x2f
        /*0002*/ 	.short	(.L_1 - .L_0)
	.align		4
.L_0:
        /*0004*/ 	.word	index@(_Z11changeValuePi)
        /*0008*/ 	.word	0x00000008


	//----- nvinfo : EIATTR_FRAME_SIZE
	.align		4
.L_1:
        /*000c*/ 	.byte	0x04, 0x11
        /*000e*/ 	.short	(.L_3 - .L_2)
	.align		4
.L_2:
        /*0010*/ 	.word	index@(_Z11changeValuePi)
        /*0014*/ 	.word	0x00000000


	//----- nvinfo : EIATTR_REGCOUNT
	.align		4
.L_3:
        /*0018*/ 	.byte	0x04, 0x2f
        /*001a*/ 	.short	(.L_5 - .L_4)
	.align		4
.L_4:
        /*001c*/ 	.word	index@(_Z14changeValueArrPi)
        /*0020*/ 	.word	0x0000000a


	//----- nvinfo : EIATTR_FRAME_SIZE
	.align		4
.L_5:
        /*0024*/ 	.byte	0x04, 0x11
        /*0026*/ 	.short	(.L_7 - .L_6)
	.align		4
.L_6:
        /*0028*/ 	.word	index@(_Z14changeValueArrPi)
        /*002c*/ 	.word	0x00000000


	//----- nvinfo : EIATTR_MIN_STACK_SIZE
	.align		4
.L_7:
        /*0030*/ 	.byte	0x04, 0x12
        /*0032*/ 	.short	(.L_9 - .L_8)
	.align		4
.L_8:
        /*0034*/ 	.word	index@(_Z14changeValueArrPi)
        /*0038*/ 	.word	0x00000000


	//----- nvinfo : EIATTR_MIN_STACK_SIZE
	.align		4
.L_9:
        /*003c*/ 	.byte	0x04, 0x12
        /*003e*/ 	.short	(.L_11 - .L_10)
	.align		4
.L_10:
        /*0040*/ 	.word	index@(_Z11changeValuePi)
        /*0044*/ 	.word	0x00000000
.L_11:


//--------------------- .nv.compat                --------------------------
	.section	.nv.compat,"",@"SHT_CUDA_COMPAT_INFO"
	.align	4
        /*0000*/ 	.byte	0x02, 0x09, 0x00, 0x00, 0x02, 0x02, 0x01, 0x00, 0x02, 0x05, 0x05, 0x00, 0x03, 0x07, 0x01, 0x01
        /*0010*/ 	.byte	0x02, 0x03, 0x00, 0x00, 0x02, 0x06, 0x01, 0x00, 0x04, 0x0b, 0x08, 0x00, 0x09, 0x00, 0x00, 0x00
        /*0020*/ 	.byte	0x00, 0x00, 0x00, 0x00


//--------------------- .nv.info._Z14changeValueArrPi --------------------------
	.section	.nv.info._Z14changeValueArrPi,"",@"SHT_CUDA_INFO"
	.sectionflags	@""
	.align	4


	//----- nvinfo : EIATTR_CUDA_API_VERSION
	.align		4
        /*0000*/ 	.byte	0x04, 0x37
        /*0002*/ 	.short	(.L_13 - .L_12)
.L_12:
        /*0004*/ 	.word	0x00000082


	//----- nvinfo : EIATTR_KPARAM_INFO
	.align		4
.L_13:
        /*0008*/ 	.byte	0x04, 0x17
        /*000a*/ 	.short	(.L_15 - .L_14)
.L_14:
        /*000c*/ 	.word	0x00000000
        /*0010*/ 	.short	0x0000
        /*0012*/ 	.short	0x0000
        /*0014*/ 	.byte	0x00, 0xf5, 0x21, 0x00


	//----- nvinfo : EIATTR_SPARSE_MMA_MASK
	.align		4
.L_15:
        /*0018*/ 	.byte	0x03, 0x50
        /*001a*/ 	.short	0x0000


	//----- nvinfo : EIATTR_MAXREG_COUNT
	.align		4
        /*001c*/ 	.byte	0x03, 0x1b
        /*001e*/ 	.short	0x00ff


	//----- nvinfo : EIATTR_MERCURY_ISA_VERSION
	.align		4
        /*0020*/ 	.byte	0x03, 0x5f
        /*0022*/ 	.short	0x0101


	//----- nvinfo : EIATTR_VRC_CTA_INIT_COUNT
	.align		4
        /*0024*/ 	.byte	0x02, 0x4a
	.zero		1
	.zero		1


	//----- nvinfo : EIATTR_EXIT_INSTR_OFFSETS
	.align		4
        /*0028*/ 	.byte	0x04, 0x1c
        /*002a*/ 	.short	(.L_17 - .L_16)


	//   ....[0]....
.L_16:
        /*002c*/ 	.word	0x00000070


	//----- nvinfo : EIATTR_CBANK_PARAM_SIZE
	.align		4
.L_17:
        /*0030*/ 	.byte	0x03, 0x19
        /*0032*/ 	.short	0x0008


	//----- nvinfo : EIATTR_PARAM_CBANK
	.align		4
        /*0034*/ 	.byte	0x04, 0x0a
        /*0036*/ 	.short	(.L_19 - .L_18)
	.align		4
.L_18:
        /*0038*/ 	.word	index@(.nv.constant0._Z14changeValueArrPi)
        /*003c*/ 	.short	0x0380
        /*003e*/ 	.short	0x0008


	//----- nvinfo : EIATTR_SW_WAR
	.align		4
.L_19:
        /*0040*/ 	.byte	0x04, 0x36
        /*0042*/ 	.short	(.L_21 - .L_20)
.L_20:
        /*0044*/ 	.word	0x00000008
.L_21:


//--------------------- .nv.info._Z11changeValuePi --------------------------
	.section	.nv.info._Z11changeValuePi,"",@"SHT_CUDA_INFO"
	.sectionflags	@""
	.align	4


	//----- nvinfo : EIATTR_CUDA_API_VERSION
	.align		4
        /*0000*/ 	.byte	0x04, 0x37
        /*0002*/ 	.short	(.L_23 - .L_22)
.L_22:
        /*0004*/ 	.word	0x00000082


	//----- nvinfo : EIATTR_KPARAM_INFO
	.align		4
.L_23:
        /*0008*/ 	.byte	0x04, 0x17
        /*000a*/ 	.short	(.L_25 - .L_24)
.L_24:
        /*000c*/ 	.word	0x00000000
        /*0010*/ 	.short	0x0000
        /*0012*/ 	.short	0x0000
        /*0014*/ 	.byte	0x00, 0xf5, 0x21, 0x00


	//----- nvinfo : EIATTR_SPARSE_MMA_MASK
	.align		4
.L_25:
        /*0018*/ 	.byte	0x03, 0x50
        /*001a*/ 	.short	0x0000


	//----- nvinfo : EIATTR_MAXREG_COUNT
	.align		4
        /*001c*/ 	.byte	0x03, 0x1b
        /*001e*/ 	.short	0x00ff


	//----- nvinfo : EIATTR_MERCURY_ISA_VERSION
	.align		4
        /*0020*/ 	.byte	0x03, 0x5f
        /*0022*/ 	.short	0x0101


	//----- nvinfo : EIATTR_VRC_CTA_INIT_COUNT
	.align		4
        /*0024*/ 	.byte	0x02, 0x4a
	.zero		1
	.zero		1


	//----- nvinfo : EIATTR_EXIT_INSTR_OFFSETS
	.align		4
        /*0028*/ 	.byte	0x04, 0x1c
        /*002a*/ 	.short	(.L_27 - .L_26)


	//   ....[0]....
.L_26:
        /*002c*/ 	.word	0x00000050


	//----- nvinfo : EIATTR_CBANK_PARAM_SIZE
	.align		4
.L_27:
        /*0030*/ 	.byte	0x03, 0x19
        /*0032*/ 	.short	0x0008


	//----- nvinfo : EIATTR_PARAM_CBANK
	.align		4
        /*0034*/ 	.byte	0x04, 0x0a
        /*0036*/ 	.short	(.L_29 - .L_28)
	.align		4
.L_28:
        /*0038*/ 	.word	index@(.nv.constant0._Z11changeValuePi)
        /*003c*/ 	.short	0x0380
        /*003e*/ 	.short	0x0008


	//----- nvinfo : EIATTR_SW_WAR
	.align		4
.L_29:
        /*0040*/ 	.byte	0x04, 0x36
        /*0042*/ 	.short	(.L_31 - .L_30)
.L_30:
        /*0044*/ 	.word	0x00000008
.L_31:


//--------------------- .nv.callgraph             --------------------------
	.section	.nv.callgraph,"",@"SHT_CUDA_CALLGRAPH"
	.align	4
	.sectionentsize	8
	.align		4
        /*0000*/ 	.word	0x00000000
	.align		4
        /*0004*/ 	.word	0xffffffff
	.align		4
        /*0008*/ 	.word	0x00000000
	.align		4
        /*000c*/ 	.word	0xfffffffe
	.align		4
        /*0010*/ 	.word	0x00000000
	.align		4
        /*0014*/ 	.word	0xfffffffd
	.align		4
        /*0018*/ 	.word	0x00000000
	.align		4
        /*001c*/ 	.word	0xfffffffc


//--------------------- .text._Z14changeValueArrPi --------------------------
	.section	.text._Z14changeValueArrPi,"ax",@progbits
	.align	128
        .global         _Z14changeValueArrPi
        .type           _Z14changeValueArrPi,@function
        .size           _Z14changeValueArrPi,(.L_x_2 - _Z14changeValueArrPi)
        .other          _Z14changeValueArrPi,@"STO_CUDA_ENTRY STV_DEFAULT"
_Z14changeValueArrPi:
.text._Z14changeValueArrPi:
[----:B------:R-:W-:Y:S01]  /*0000*/  LDC R1, c[0x0][0x37c] ;  /* 0x0000df00ff017b82 */ /* 0x000fe20000000800 */
[----:B------:R-:W0:Y:S07]  /*0010*/  S2R R5, SR_CTAID.X ;  /* 0x0000000000057919 */ /* 0x000e2e0000002500 */
[----:B------:R-:W0:Y:S01]  /*0020*/  LDC.64 R2, c[0x0][0x380] ;  /* 0x0000e000ff027b82 */ /* 0x000e220000000a00 */
[----:B------:R-:W1:Y:S01]  /*0030*/  LDCU.64 UR4, c[0x0][0x358] ;  /* 0x00006b00ff0477ac */ /* 0x000e620008000a00 */
[----:B------:R-:W-:-:S02]  /*0040*/  HFMA2 R7, -RZ, RZ, 0, 2.384185791015625e-06 ;  /* 0x00000028ff077431 */ /* 0x000fc400000001ff */
[----:B0-----:R-:W-:-:S05]  /*0050*/  IMAD.WIDE.U32 R2, R5, 0x4, R2 ;  /* 0x0000000405027825 */ /* 0x001fca00078e0002 */
[----:B-1----:R-:W-:Y:S01]  /*0060*/  STG.E desc[UR4][R2.64], R7 ;  /* 0x0000000702007986 */ /* 0x002fe2000c101904 */
[----:B------:R-:W-:Y:S05]  /*0070*/  EXIT ;  /* 0x000000000000794d */ /* 0x000fea0003800000 */
.L_x_0:
[----:B------:R-:W-:-:S00]  /*0080*/  BRA `(.L_x_0) ;  /* 0xfffffffc00fc7947 */ /* 0x000fc0000383ffff */
[----:B------:R-:W-:-:S00]  /*0090*/  NOP ;  /* 0x0000000000007918 */ /* 0x000fc00000000000 */
        /* <DEDUP_REMOVED lines=14> */
.L_x_2:


//--------------------- .text._Z11changeValuePi   --------------------------
	.section	.text._Z11changeValuePi,"ax",@progbits
	.align	128
        .global         _Z11changeValuePi
        .type           _Z11changeValuePi,@function
        .size           _Z11changeValuePi,(.L_x_3 - _Z11changeValuePi)
        .other          _Z11changeValuePi,@"STO_CUDA_ENTRY STV_DEFAULT"
_Z11changeValuePi:
.text._Z11changeValuePi:
[----:B------:R-:W-:Y:S08]  /*0000*/  LDC R1, c[0x0][0x37c] ;  /* 0x0000df00ff017b82 */ /* 0x000ff00000000800 */
[----:B------:R-:W0:Y:S01]  /*0010*/  LDC.64 R2, c[0x0][0x380] ;  /* 0x0000e000ff027b82 */ /* 0x000e220000000a00 */
[----:B------:R-:W0:Y:S01]  /*0020*/  LDCU.64 UR4, c[0x0][0x358] ;  /* 0x00006b00ff0477ac */ /* 0x000e220008000a00 */
[----:B------:R-:W-:-:S05]  /*0030*/  HFMA2 R5, -RZ, RZ, 0, 2.98023223876953125e-06 ;  /* 0x00000032ff057431 */ /* 0x000fca00000001ff */
[----:B0-----:R-:W-:Y:S01]  /*0040*/  STG.E desc[UR4][R2.64], R5 ;  /* 0x0000000502007986 */ /* 0x001fe2000c101904 */
[----:B------:R-:W-:Y:S05]  /*0050*/  EXIT ;  /* 0x000000000000794d */ /* 0x000fea0003800000 */
.L_x_1:
        /* <DEDUP_REMOVED lines=10> */
.L_x_3:


//--------------------- .nv.shared.reserved.0     --------------------------
	.section	.nv.shared.reserved.0,"aw",@nobits
	.weak		__nv_reservedSMEM_offset_0_alias
	.size		__nv_reservedSMEM_offset_0_alias, 0, 64
	.other		__nv_reservedSMEM_offset_0_alias,@"STO_CUDA_RESERVED_SHARED STV_DEFAULT"
__nv_reservedSMEM_offset_0_alias:
	.zero		0
	.zero		64


//--------------------- .nv.constant0._Z14changeValueArrPi --------------------------
	.section	.nv.constant0._Z14changeValueArrPi,"a",@progbits
	.sectionflags	@""
	.align	4
.nv.constant0._Z14changeValueArrPi:
	.zero		904


//--------------------- .nv.constant0._Z11changeValuePi --------------------------
	.section	.nv.constant0._Z11changeValuePi,"a",@progbits
	.sectionflags	@""
	.align	4
.nv.constant0._Z11changeValuePi:
	.zero		904


//--------------------- SYMBOLS --------------------------

	.type		.nv.reservedSmem.offset0,@object
	.size		.nv.reservedSmem.offset0,0x4
